//
// Generated by NVIDIA NVVM Compiler
//
// Compiler Build ID: CL-36424714
// Cuda compilation tools, release 13.0, V13.0.88
// Based on NVVM 20.0.0
//

.version 9.0
.target sm_100
.address_size 64

	// .globl	_Z15multKernelTiledPfS_S_iii

.visible .entry _Z15multKernelTiledPfS_S_iii(
	.param .u64 .ptr .align 1 _Z15multKernelTiledPfS_S_iii_param_0,
	.param .u64 .ptr .align 1 _Z15multKernelTiledPfS_S_iii_param_1,
	.param .u64 .ptr .align 1 _Z15multKernelTiledPfS_S_iii_param_2,
	.param .u32 _Z15multKernelTiledPfS_S_iii_param_3,
	.param .u32 _Z15multKernelTiledPfS_S_iii_param_4,
	.param .u32 _Z15multKernelTiledPfS_S_iii_param_5
)
{


	ret;

}
	// .globl	_Z10multKernelPfS_S_iii
.visible .entry _Z10multKernelPfS_S_iii(
	.param .u64 .ptr .align 1 _Z10multKernelPfS_S_iii_param_0,
	.param .u64 .ptr .align 1 _Z10multKernelPfS_S_iii_param_1,
	.param .u64 .ptr .align 1 _Z10multKernelPfS_S_iii_param_2,
	.param .u32 _Z10multKernelPfS_S_iii_param_3,
	.param .u32 _Z10multKernelPfS_S_iii_param_4,
	.param .u32 _Z10multKernelPfS_S_iii_param_5
)
{
	.reg .pred 	%p<13>;
	.reg .b32 	%r<76>;
	.reg .b32 	%f<65>;
	.reg .b64 	%rd<53>;

	ld.param.u64 	%rd7, [_Z10multKernelPfS_S_iii_param_0];
	ld.param.u64 	%rd8, [_Z10multKernelPfS_S_iii_param_1];
	ld.param.u64 	%rd6, [_Z10multKernelPfS_S_iii_param_2];
	ld.param.u32 	%r30, [_Z10multKernelPfS_S_iii_param_3];
	ld.param.u32 	%r32, [_Z10multKernelPfS_S_iii_param_4];
	ld.param.u32 	%r31, [_Z10multKernelPfS_S_iii_param_5];
	cvta.to.global.u64 	%rd1, %rd8;
	cvta.to.global.u64 	%rd2, %rd7;
	mov.u32 	%r33, %ctaid.y;
	mov.u32 	%r34, %ntid.y;
	mov.u32 	%r35, %tid.y;
	mad.lo.s32 	%r1, %r33, %r34, %r35;
	mov.u32 	%r36, %ctaid.x;
	mov.u32 	%r37, %ntid.x;
	mov.u32 	%r38, %tid.x;
	mad.lo.s32 	%r2, %r36, %r37, %r38;
	setp.ge.s32 	%p1, %r1, %r32;
	setp.ge.s32 	%p2, %r2, %r31;
	or.pred  	%p3, %p1, %p2;
	@%p3 bra 	$L__BB1_15;
	setp.lt.s32 	%p4, %r30, 1;
	mov.f32 	%f64, 0f00000000;
	@%p4 bra 	$L__BB1_14;
	mul.lo.s32 	%r3, %r30, %r1;
	and.b32  	%r4, %r30, 7;
	setp.lt.u32 	%p5, %r30, 8;
	mov.b32 	%r70, 0;
	mov.u32 	%r75, %r70;
	@%p5 bra 	$L__BB1_5;
	and.b32  	%r70, %r30, 2147483640;
	neg.s32 	%r64, %r70;
	shl.b32 	%r7, %r31, 3;
	mul.wide.u32 	%rd9, %r3, 4;
	add.s64 	%rd10, %rd9, %rd2;
	add.s64 	%rd52, %rd10, 16;
	mov.b32 	%r75, 0;
	mul.wide.s32 	%rd13, %r31, 4;
	mov.u32 	%r63, %r2;
$L__BB1_4:
	.pragma "nounroll";
	ld.global.f32 	%f4, [%rd52+-16];
	mul.wide.s32 	%rd11, %r63, 4;
	add.s64 	%rd12, %rd1, %rd11;
	ld.global.f32 	%f5, [%rd12];
	cvt.rn.f32.s32 	%f6, %r75;
	fma.rn.f32 	%f7, %f4, %f5, %f6;
	cvt.rzi.s32.f32 	%r42, %f7;
	ld.global.f32 	%f8, [%rd52+-12];
	add.s64 	%rd14, %rd12, %rd13;
	ld.global.f32 	%f9, [%rd14];
	cvt.rn.f32.s32 	%f10, %r42;
	fma.rn.f32 	%f11, %f8, %f9, %f10;
	cvt.rzi.s32.f32 	%r43, %f11;
	ld.global.f32 	%f12, [%rd52+-8];
	add.s64 	%rd15, %rd14, %rd13;
	ld.global.f32 	%f13, [%rd15];
	cvt.rn.f32.s32 	%f14, %r43;
	fma.rn.f32 	%f15, %f12, %f13, %f14;
	cvt.rzi.s32.f32 	%r44, %f15;
	ld.global.f32 	%f16, [%rd52+-4];
	add.s64 	%rd16, %rd15, %rd13;
	ld.global.f32 	%f17, [%rd16];
	cvt.rn.f32.s32 	%f18, %r44;
	fma.rn.f32 	%f19, %f16, %f17, %f18;
	cvt.rzi.s32.f32 	%r45, %f19;
	ld.global.f32 	%f20, [%rd52];
	add.s64 	%rd17, %rd16, %rd13;
	ld.global.f32 	%f21, [%rd17];
	cvt.rn.f32.s32 	%f22, %r45;
	fma.rn.f32 	%f23, %f20, %f21, %f22;
	cvt.rzi.s32.f32 	%r46, %f23;
	ld.global.f32 	%f24, [%rd52+4];
	add.s64 	%rd18, %rd17, %rd13;
	ld.global.f32 	%f25, [%rd18];
	cvt.rn.f32.s32 	%f26, %r46;
	fma.rn.f32 	%f27, %f24, %f25, %f26;
	cvt.rzi.s32.f32 	%r47, %f27;
	ld.global.f32 	%f28, [%rd52+8];
	add.s64 	%rd19, %rd18, %rd13;
	ld.global.f32 	%f29, [%rd19];
	cvt.rn.f32.s32 	%f30, %r47;
	fma.rn.f32 	%f31, %f28, %f29, %f30;
	cvt.rzi.s32.f32 	%r48, %f31;
	ld.global.f32 	%f32, [%rd52+12];
	add.s64 	%rd20, %rd19, %rd13;
	ld.global.f32 	%f33, [%rd20];
	cvt.rn.f32.s32 	%f34, %r48;
	fma.rn.f32 	%f35, %f32, %f33, %f34;
	cvt.rzi.s32.f32 	%r75, %f35;
	add.s32 	%r64, %r64, 8;
	add.s32 	%r63, %r63, %r7;
	add.s64 	%rd52, %rd52, 32;
	setp.ne.s32 	%p6, %r64, 0;
	@%p6 bra 	$L__BB1_4;
$L__BB1_5:
	setp.eq.s32 	%p7, %r4, 0;
	@%p7 bra 	$L__BB1_13;
	and.b32  	%r17, %r30, 3;
	setp.lt.u32 	%p8, %r4, 4;
	@%p8 bra 	$L__BB1_8;
	add.s32 	%r50, %r70, %r3;
	mul.wide.u32 	%rd21, %r50, 4;
	add.s64 	%rd22, %rd2, %rd21;
	ld.global.f32 	%f36, [%rd22];
	mad.lo.s32 	%r51, %r70, %r31, %r2;
	mul.wide.s32 	%rd23, %r51, 4;
	add.s64 	%rd24, %rd1, %rd23;
	ld.global.f32 	%f37, [%rd24];
	cvt.rn.f32.s32 	%f38, %r75;
	fma.rn.f32 	%f39, %f36, %f37, %f38;
	cvt.rzi.s32.f32 	%r52, %f39;
	cvt.u64.u32 	%rd25, %r3;
	cvt.u64.u32 	%rd26, %r70;
	add.s64 	%rd27, %rd26, %rd25;
	shl.b64 	%rd28, %rd27, 2;
	add.s64 	%rd29, %rd2, %rd28;
	ld.global.f32 	%f40, [%rd29+4];
	mul.wide.s32 	%rd30, %r31, 4;
	add.s64 	%rd31, %rd24, %rd30;
	ld.global.f32 	%f41, [%rd31];
	cvt.rn.f32.s32 	%f42, %r52;
	fma.rn.f32 	%f43, %f40, %f41, %f42;
	cvt.rzi.s32.f32 	%r53, %f43;
	ld.global.f32 	%f44, [%rd29+8];
	add.s64 	%rd32, %rd31, %rd30;
	ld.global.f32 	%f45, [%rd32];
	cvt.rn.f32.s32 	%f46, %r53;
	fma.rn.f32 	%f47, %f44, %f45, %f46;
	cvt.rzi.s32.f32 	%r54, %f47;
	ld.global.f32 	%f48, [%rd29+12];
	add.s64 	%rd33, %rd32, %rd30;
	ld.global.f32 	%f49, [%rd33];
	cvt.rn.f32.s32 	%f50, %r54;
	fma.rn.f32 	%f51, %f48, %f49, %f50;
	cvt.rzi.s32.f32 	%r75, %f51;
	add.s32 	%r70, %r70, 4;
$L__BB1_8:
	setp.eq.s32 	%p9, %r17, 0;
	@%p9 bra 	$L__BB1_13;
	setp.eq.s32 	%p10, %r17, 1;
	@%p10 bra 	$L__BB1_11;
	add.s32 	%r56, %r70, %r3;
	mul.wide.u32 	%rd34, %r56, 4;
	add.s64 	%rd35, %rd2, %rd34;
	ld.global.f32 	%f52, [%rd35];
	mad.lo.s32 	%r57, %r70, %r31, %r2;
	mul.wide.s32 	%rd36, %r57, 4;
	add.s64 	%rd37, %rd1, %rd36;
	ld.global.f32 	%f53, [%rd37];
	cvt.rn.f32.s32 	%f54, %r75;
	fma.rn.f32 	%f55, %f52, %f53, %f54;
	cvt.rzi.s32.f32 	%r58, %f55;
	cvt.u64.u32 	%rd38, %r3;
	cvt.u64.u32 	%rd39, %r70;
	add.s64 	%rd40, %rd39, %rd38;
	shl.b64 	%rd41, %rd40, 2;
	add.s64 	%rd42, %rd2, %rd41;
	ld.global.f32 	%f56, [%rd42+4];
	mul.wide.s32 	%rd43, %r31, 4;
	add.s64 	%rd44, %rd37, %rd43;
	ld.global.f32 	%f57, [%rd44];
	cvt.rn.f32.s32 	%f58, %r58;
	fma.rn.f32 	%f59, %f56, %f57, %f58;
	cvt.rzi.s32.f32 	%r75, %f59;
	add.s32 	%r70, %r70, 2;
$L__BB1_11:
	and.b32  	%r59, %r30, 1;
	setp.eq.b32 	%p11, %r59, 1;
	not.pred 	%p12, %p11;
	@%p12 bra 	$L__BB1_13;
	add.s32 	%r60, %r70, %r3;
	mul.wide.u32 	%rd45, %r60, 4;
	add.s64 	%rd46, %rd2, %rd45;
	ld.global.f32 	%f60, [%rd46];
	mad.lo.s32 	%r61, %r70, %r31, %r2;
	mul.wide.s32 	%rd47, %r61, 4;
	add.s64 	%rd48, %rd1, %rd47;
	ld.global.f32 	%f61, [%rd48];
	cvt.rn.f32.s32 	%f62, %r75;
	fma.rn.f32 	%f63, %f60, %f61, %f62;
	cvt.rzi.s32.f32 	%r75, %f63;
$L__BB1_13:
	cvt.rn.f32.s32 	%f64, %r75;
$L__BB1_14:
	mad.lo.s32 	%r62, %r31, %r1, %r2;
	cvta.to.global.u64 	%rd49, %rd6;
	mul.wide.s32 	%rd50, %r62, 4;
	add.s64 	%rd51, %rd49, %rd50;
	st.global.f32 	[%rd51], %f64;
$L__BB1_15:
	ret;

}


// ===== COMPILED SASS (sm_100) =====

	.target	sm_100

	.elftype	@"ET_EXEC"


//--------------------- .note.nv.tkinfo           --------------------------
	.section	.note.nv.tkinfo,"",@"SHT_NOTE"
	.sectionflags	@"SHF_NOTE_NV_TKINFO"
	.tkinfo
        /*0018*/ 	.word	0x00000002
        /*0030*/ 	.string	""
        /*0030*/ 	.string	"ptxas"
        /*0030*/ 	.string	"Cuda compilation tools, release 13.0, V13.0.88"
        /*0030*/ 	.string	"Build cuda_13.0.r13.0/compiler.36424714_0"
        /*0030*/ 	.string	"-arch sm_100 -m 64 "



//--------------------- .note.nv.cuinfo           --------------------------
	.section	.note.nv.cuinfo,"",@"SHT_NOTE"
	.sectionflags	@"SHF_NOTE_NV_CUINFO"
        /*0018*/ 	.short	0x0002
        /*001a*/ 	.short	0x0064
        /*001c*/ 	.short	0x0082
	.zero		2


//--------------------- .nv.info                  --------------------------
	.section	.nv.info,"",@"SHT_CUDA_INFO"
	.align	4


	//----- nvinfo : EIATTR_REGCOUNT
	.align		4
        /*0000*/ 	.byte	0x04, 0x2f
        /*0002*/ 	.short	(.L_1 - .L_0)
	.align		4
.L_0:
        /*0004*/ 	.word	index@(_Z15multKernelTiledPfS_S_iii)
        /*0008*/ 	.word	0x00000004


	//----- nvinfo : EIATTR_FRAME_SIZE
	.align		4
.L_1:
        /*000c*/ 	.byte	0x04, 0x11
        /*000e*/ 	.short	(.L_3 - .L_2)
	.align		4
.L_2:
        /*0010*/ 	.word	index@(_Z15multKernelTiledPfS_S_iii)
        /*0014*/ 	.word	0x00000000


	//----- nvinfo : EIATTR_REGCOUNT
	.align		4
.L_3:
        /*0018*/ 	.byte	0x04, 0x2f
        /*001a*/ 	.short	(.L_5 - .L_4)
	.align		4
.L_4:
        /*001c*/ 	.word	index@(_Z10multKernelPfS_S_iii)
        /*0020*/ 	.word	0x00000020


	//----- nvinfo : EIATTR_FRAME_SIZE
	.align		4
.L_5:
        /*0024*/ 	.byte	0x04, 0x11
        /*0026*/ 	.short	(.L_7 - .L_6)
	.align		4
.L_6:
        /*0028*/ 	.word	index@(_Z10multKernelPfS_S_iii)
        /*002c*/ 	.word	0x00000000


	//----- nvinfo : EIATTR_MIN_STACK_SIZE
	.align		4
.L_7:
        /*0030*/ 	.byte	0x04, 0x12
        /*0032*/ 	.short	(.L_9 - .L_8)
	.align		4
.L_8:
        /*0034*/ 	.word	index@(_Z10multKernelPfS_S_iii)
        /*0038*/ 	.word	0x00000000


	//----- nvinfo : EIATTR_MIN_STACK_SIZE
	.align		4
.L_9:
        /*003c*/ 	.byte	0x04, 0x12
        /*003e*/ 	.short	(.L_11 - .L_10)
	.align		4
.L_10:
        /*0040*/ 	.word	index@(_Z15multKernelTiledPfS_S_iii)
        /*0044*/ 	.word	0x00000000
.L_11:


//--------------------- .nv.compat                --------------------------
	.section	.nv.compat,"",@"SHT_CUDA_COMPAT_INFO"
	.align	4
        /*0000*/ 	.byte	0x02, 0x09, 0x00, 0x00, 0x02, 0x02, 0x01, 0x00, 0x02, 0x05, 0x05, 0x00, 0x03, 0x07, 0x01, 0x01
        /*0010*/ 	.byte	0x02, 0x03, 0x00, 0x00, 0x02, 0x06, 0x01, 0x00, 0x04, 0x0b, 0x08, 0x00, 0x09, 0x00, 0x00, 0x00
        /*0020*/ 	.byte	0x00, 0x00, 0x00, 0x00


//--------------------- .nv.info._Z10multKernelPfS_S_iii --------------------------
	.section	.nv.info._Z10multKernelPfS_S_iii,"",@"SHT_CUDA_INFO"
	.sectionflags	@""
	.align	4


	//----- nvinfo : EIATTR_CUDA_API_VERSION
	.align		4
        /*0000*/ 	.byte	0x04, 0x37
        /*0002*/ 	.short	(.L_13 - .L_12)
.L_12:
        /*0004*/ 	.word	0x00000082


	//----- nvinfo : EIATTR_KPARAM_INFO
	.align		4
.L_13:
        /*0008*/ 	.byte	0x04, 0x17
        /*000a*/ 	.short	(.L_15 - .L_14)
.L_14:
        /*000c*/ 	.word	0x00000000
        /*0010*/ 	.short	0x0005
        /*0012*/ 	.short	0x0020
        /*0014*/ 	.byte	0x00, 0xf0, 0x11, 0x00


	//----- nvinfo : EIATTR_KPARAM_INFO
	.align		4
.L_15:
        /*0018*/ 	.byte	0x04, 0x17
        /*001a*/ 	.short	(.L_17 - .L_16)
.L_16:
        /*001c*/ 	.word	0x00000000
        /*0020*/ 	.short	0x0004
        /*0022*/ 	.short	0x001c
        /*0024*/ 	.byte	0x00, 0xf0, 0x11, 0x00


	//----- nvinfo : EIATTR_KPARAM_INFO
	.align		4
.L_17:
        /*0028*/ 	.byte	0x04, 0x17
        /*002a*/ 	.short	(.L_19 - .L_18)
.L_18:
        /*002c*/ 	.word	0x00000000
        /*0030*/ 	.short	0x0003
        /*0032*/ 	.short	0x0018
        /*0034*/ 	.byte	0x00, 0xf0, 0x11, 0x00


	//----- nvinfo : EIATTR_KPARAM_INFO
	.align		4
.L_19:
        /*0038*/ 	.byte	0x04, 0x17
        /*003a*/ 	.short	(.L_21 - .L_20)
.L_20:
        /*003c*/ 	.word	0x00000000
        /*0040*/ 	.short	0x0002
        /*0042*/ 	.short	0x0010
        /*0044*/ 	.byte	0x00, 0xf5, 0x21, 0x00


	//----- nvinfo : EIATTR_KPARAM_INFO
	.align		4
.L_21:
        /*0048*/ 	.byte	0x04, 0x17
        /*004a*/ 	.short	(.L_23 - .L_22)
.L_22:
        /*004c*/ 	.word	0x00000000
        /*0050*/ 	.short	0x0001
        /*0052*/ 	.short	0x0008
        /*0054*/ 	.byte	0x00, 0xf5, 0x21, 0x00


	//----- nvinfo : EIATTR_KPARAM_INFO
	.align		4
.L_23:
        /*0058*/ 	.byte	0x04, 0x17
        /*005a*/ 	.short	(.L_25 - .L_24)
.L_24:
        /*005c*/ 	.word	0x00000000
        /*0060*/ 	.short	0x0000
        /*0062*/ 	.short	0x0000
        /*0064*/ 	.byte	0x00, 0xf5, 0x21, 0x00


	//----- nvinfo : EIATTR_SPARSE_MMA_MASK
	.align		4
.L_25:
        /*0068*/ 	.byte	0x03, 0x50
        /*006a*/ 	.short	0x0000


	//----- nvinfo : EIATTR_MAXREG_COUNT
	.align		4
        /*006c*/ 	.byte	0x03, 0x1b
        /*006e*/ 	.short	0x00ff


	//----- nvinfo : EIATTR_MERCURY_ISA_VERSION
	.align		4
        /*0070*/ 	.byte	0x03, 0x5f
        /*0072*/ 	.short	0x0101


	//----- nvinfo : EIATTR_VRC_CTA_INIT_COUNT
	.align		4
        /*0074*/ 	.byte	0x02, 0x4a
	.zero		1
	.zero		1


	//----- nvinfo : EIATTR_EXIT_INSTR_OFFSETS
	.align		4
        /*0078*/ 	.byte	0x04, 0x1c
        /*007a*/ 	.short	(.L_27 - .L_26)


	//   ....[0]....
.L_26:
        /*007c*/ 	.word	0x000000d0


	//   ....[1]....
        /*0080*/ 	.word	0x00000ae0


	//----- nvinfo : EIATTR_CBANK_PARAM_SIZE
	.align		4
.L_27:
        /*0084*/ 	.byte	0x03, 0x19
        /*0086*/ 	.short	0x0024


	//----- nvinfo : EIATTR_PARAM_CBANK
	.align		4
        /*0088*/ 	.byte	0x04, 0x0a
        /*008a*/ 	.short	(.L_29 - .L_28)
	.align		4
.L_28:
        /*008c*/ 	.word	index@(.nv.constant0._Z10multKernelPfS_S_iii)
        /*0090*/ 	.short	0x0380
        /*0092*/ 	.short	0x0024


	//----- nvinfo : EIATTR_SW_WAR
	.align		4
.L_29:
        /*0094*/ 	.byte	0x04, 0x36
        /*0096*/ 	.short	(.L_31 - .L_30)
.L_30:
        /*0098*/ 	.word	0x00000008
.L_31:


//--------------------- .nv.info._Z15multKernelTiledPfS_S_iii --------------------------
	.section	.nv.info._Z15multKernelTiledPfS_S_iii,"",@"SHT_CUDA_INFO"
	.sectionflags	@""
	.align	4


	//----- nvinfo : EIATTR_CUDA_API_VERSION
	.align		4
        /*0000*/ 	.byte	0x04, 0x37
        /*0002*/ 	.short	(.L_33 - .L_32)
.L_32:
        /*0004*/ 	.word	0x00000082


	//----- nvinfo : EIATTR_KPARAM_INFO
	.align		4
.L_33:
        /*0008*/ 	.byte	0x04, 0x17
        /*000a*/ 	.short	(.L_35 - .L_34)
.L_34:
        /*000c*/ 	.word	0x00000000
        /*0010*/ 	.short	0x0005
        /*0012*/ 	.short	0x0020
        /*0014*/ 	.byte	0x00, 0xf0, 0x11, 0x00


	//----- nvinfo : EIATTR_KPARAM_INFO
	.align		4
.L_35:
        /*0018*/ 	.byte	0x04, 0x17
        /*001a*/ 	.short	(.L_37 - .L_36)
.L_36:
        /*001c*/ 	.word	0x00000000
        /*0020*/ 	.short	0x0004
        /*0022*/ 	.short	0x001c
        /*0024*/ 	.byte	0x00, 0xf0, 0x11, 0x00


	//----- nvinfo : EIATTR_KPARAM_INFO
	.align		4
.L_37:
        /*0028*/ 	.byte	0x04, 0x17
        /*002a*/ 	.short	(.L_39 - .L_38)
.L_38:
        /*002c*/ 	.word	0x00000000
        /*0030*/ 	.short	0x0003
        /*0032*/ 	.short	0x0018
        /*0034*/ 	.byte	0x00, 0xf0, 0x11, 0x00


	//----- nvinfo : EIATTR_KPARAM_INFO
	.align		4
.L_39:
        /*0038*/ 	.byte	0x04, 0x17
        /*003a*/ 	.short	(.L_41 - .L_40)
.L_40:
        /*003c*/ 	.word	0x00000000
        /*0040*/ 	.short	0x0002
        /*0042*/ 	.short	0x0010
        /*0044*/ 	.byte	0x00, 0xf5, 0x21, 0x00


	//----- nvinfo : EIATTR_KPARAM_INFO
	.align		4
.L_41:
        /*0048*/ 	.byte	0x04, 0x17
        /*004a*/ 	.short	(.L_43 - .L_42)
.L_42:
        /*004c*/ 	.word	0x00000000
        /*0050*/ 	.short	0x0001
        /*0052*/ 	.short	0x0008
        /*0054*/ 	.byte	0x00, 0xf5, 0x21, 0x00


	//----- nvinfo : EIATTR_KPARAM_INFO
	.align		4
.L_43:
        /*0058*/ 	.byte	0x04, 0x17
        /*005a*/ 	.short	(.L_45 - .L_44)
.L_44:
        /*005c*/ 	.word	0x00000000
        /*0060*/ 	.short	0x0000
        /*0062*/ 	.short	0x0000
        /*0064*/ 	.byte	0x00, 0xf5, 0x21, 0x00


	//----- nvinfo : EIATTR_SPARSE_MMA_MASK
	.align		4
.L_45:
        /*0068*/ 	.byte	0x03, 0x50
        /*006a*/ 	.short	0x0000


	//----- nvinfo : EIATTR_MAXREG_COUNT
	.align		4
        /*006c*/ 	.byte	0x03, 0x1b
        /*006e*/ 	.short	0x00ff


	//----- nvinfo : EIATTR_MERCURY_ISA_VERSION
	.align		4
        /*0070*/ 	.byte	0x03, 0x5f
        /*0072*/ 	.short	0x0101


	//----- nvinfo : EIATTR_VRC_CTA_INIT_COUNT
	.align		4
        /*0074*/ 	.byte	0x02, 0x4a
	.zero		1
	.zero		1


	//----- nvinfo : EIATTR_EXIT_INSTR_OFFSETS
	.align		4
        /*0078*/ 	.byte	0x04, 0x1c
        /*007a*/ 	.short	(.L_47 - .L_46)


	//   ....[0]....
.L_46:
        /*007c*/ 	.word	0x00000010


	//----- nvinfo : EIATTR_CBANK_PARAM_SIZE
	.align		4
.L_47:
        /*0080*/ 	.byte	0x03, 0x19
        /*0082*/ 	.short	0x0024


	//----- nvinfo : EIATTR_PARAM_CBANK
	.align		4
        /*0084*/ 	.byte	0x04, 0x0a
        /*0086*/ 	.short	(.L_49 - .L_48)
	.align		4
.L_48:
        /*0088*/ 	.word	index@(.nv.constant0._Z15multKernelTiledPfS_S_iii)
        /*008c*/ 	.short	0x0380
        /*008e*/ 	.short	0x0024


	//----- nvinfo : EIATTR_SW_WAR
	.align		4
.L_49:
        /*0090*/ 	.byte	0x04, 0x36
        /*0092*/ 	.short	(.L_51 - .L_50)
.L_50:
        /*0094*/ 	.word	0x00000008
.L_51:


//--------------------- .nv.callgraph             --------------------------
	.section	.nv.callgraph,"",@"SHT_CUDA_CALLGRAPH"
	.align	4
	.sectionentsize	8
	.align		4
        /*0000*/ 	.word	0x00000000
	.align		4
        /*0004*/ 	.word	0xffffffff
	.align		4
        /*0008*/ 	.word	0x00000000
	.align		4
        /*000c*/ 	.word	0xfffffffe
	.align		4
        /*0010*/ 	.word	0x00000000
	.align		4
        /*0014*/ 	.word	0xfffffffd
	.align		4
        /*0018*/ 	.word	0x00000000
	.align		4
        /*001c*/ 	.word	0xfffffffc


//--------------------- .text._Z10multKernelPfS_S_iii --------------------------
	.section	.text._Z10multKernelPfS_S_iii,"ax",@progbits
	.align	128
        .global         _Z10multKernelPfS_S_iii
        .type           _Z10multKernelPfS_S_iii,@function
        .size           _Z10multKernelPfS_S_iii,(.L_x_8 - _Z10multKernelPfS_S_iii)
        .other          _Z10multKernelPfS_S_iii,@"STO_CUDA_ENTRY STV_DEFAULT"
_Z10multKernelPfS_S_iii:
.text._Z10multKernelPfS_S_iii:
[----:B------:R-:W-:Y:S01]  /*0000*/  LDC R1, c[0x0][0x37c] ;  /* 0x0000df00ff017b82 */ /* 0x000fe20000000800 */
[----:B------:R-:W0:Y:S07]  /*0010*/  S2R R5, SR_TID.X ;  /* 0x0000000000057919 */ /* 0x000e2e0000002100 */
[----:B------:R-:W1:Y:S01]  /*0020*/  LDC R14, c[0x0][0x364] ;  /* 0x0000d900ff0e7b82 */ /* 0x000e620000000800 */
[----:B------:R-:W2:Y:S01]  /*0030*/  LDCU UR6, c[0x0][0x39c] ;  /* 0x00007380ff0677ac */ /* 0x000ea20008000800 */
[----:B------:R-:W1:Y:S06]  /*0040*/  S2R R3, SR_TID.Y ;  /* 0x0000000000037919 */ /* 0x000e6c0000002200 */
[----:B------:R-:W0:Y:S08]  /*0050*/  S2UR UR5, SR_CTAID.X ;  /* 0x00000000000579c3 */ /* 0x000e300000002500 */
[----:B------:R-:W0:Y:S08]  /*0060*/  LDC R0, c[0x0][0x360] ;  /* 0x0000d800ff007b82 */ /* 0x000e300000000800 */
[----:B------:R-:W1:Y:S08]  /*0070*/  S2UR UR4, SR_CTAID.Y ;  /* 0x00000000000479c3 */ /* 0x000e700000002600 */
[----:B------:R-:W3:Y:S01]  /*0080*/  LDC R15, c[0x0][0x3a0] ;  /* 0x0000e800ff0f7b82 */ /* 0x000ee20000000800 */
[----:B0-----:R-:W-:-:S02]  /*0090*/  IMAD R0, R0, UR5, R5 ;  /* 0x0000000500007c24 */ /* 0x001fc4000f8e0205 */
[----:B-1----:R-:W-:-:S03]  /*00a0*/  IMAD R14, R14, UR4, R3 ;  /* 0x000000040e0e7c24 */ /* 0x002fc6000f8e0203 */
[----:B---3--:R-:W-:-:S04]  /*00b0*/  ISETP.GE.AND P0, PT, R0, R15, PT ;  /* 0x0000000f0000720c */ /* 0x008fc80003f06270 */
[----:B--2---:R-:W-:-:S13]  /*00c0*/  ISETP.GE.OR P0, PT, R14, UR6, P0 ;  /* 0x000000060e007c0c */ /* 0x004fda0008706670 */
[----:B------:R-:W-:Y:S05]  /*00d0*/  @P0 EXIT ;  /* 0x000000000000094d */ /* 0x000fea0003800000 */
[----:B------:R-:W0:Y:S01]  /*00e0*/  LDCU UR5, c[0x0][0x398] ;  /* 0x00007300ff0577ac */ /* 0x000e220008000800 */
[----:B------:R-:W-:Y:S01]  /*00f0*/  HFMA2 R17, -RZ, RZ, 0, 0 ;  /* 0x00000000ff117431 */ /* 0x000fe200000001ff */
[----:B------:R-:W1:Y:S01]  /*0100*/  LDCU.64 UR8, c[0x0][0x358] ;  /* 0x00006b00ff0877ac */ /* 0x000e620008000a00 */
[----:B0-----:R-:W-:-:S09]  /*0110*/  UISETP.GE.AND UP0, UPT, UR5, 0x1, UPT ;  /* 0x000000010500788c */ /* 0x001fd2000bf06270 */
[----:B-1----:R-:W-:Y:S05]  /*0120*/  BRA.U !UP0, `(.L_x_0) ;  /* 0x00000009085c7547 */ /* 0x002fea000b800000 */
[----:B------:R-:W-:Y:S02]  /*0130*/  UISETP.GE.U32.AND UP1, UPT, UR5, 0x8, UPT ;  /* 0x000000080500788c */ /* 0x000fe4000bf26070 */
[----:B------:R-:W-:Y:S01]  /*0140*/  IMAD R16, R14, UR5, RZ ;  /* 0x000000050e107c24 */ /* 0x000fe2000f8e02ff */
[----:B------:R-:W-:Y:S01]  /*0150*/  ULOP3.LUT UR6, UR5, 0x7, URZ, 0xc0, !UPT ;  /* 0x0000000705067892 */ /* 0x000fe2000f8ec0ff */
[----:B------:R-:W-:Y:S01]  /*0160*/  MOV R17, RZ ;  /* 0x000000ff00117202 */ /* 0x000fe20000000f00 */
[----:B------:R-:W-:Y:S02]  /*0170*/  UMOV UR4, URZ ;  /* 0x000000ff00047c82 */ /* 0x000fe40008000000 */
[----:B------:R-:W-:Y:S02]  /*0180*/  UISETP.NE.AND UP0, UPT, UR6, URZ, UPT ;  /* 0x000000ff0600728c */ /* 0x000fe4000bf05270 */
[----:B------:R-:W-:Y:S09]  /*0190*/  BRA.U !UP1, `(.L_x_1) ;  /* 0x0000000109fc7547 */ /* 0x000ff2000b800000 */
[----:B------:R-:W0:Y:S01]  /*01a0*/  LDC.64 R2, c[0x0][0x380] ;  /* 0x0000e000ff027b82 */ /* 0x000e220000000a00 */
[----:B------:R-:W-:Y:S01]  /*01b0*/  ULOP3.LUT UR4, UR5, 0x7ffffff8, URZ, 0xc0, !UPT ;  /* 0x7ffffff805047892 */ /* 0x000fe2000f8ec0ff */
[----:B------:R-:W-:Y:S02]  /*01c0*/  MOV R17, RZ ;  /* 0x000000ff00117202 */ /* 0x000fe40000000f00 */
[----:B------:R-:W-:Y:S01]  /*01d0*/  MOV R18, R0 ;  /* 0x0000000000127202 */ /* 0x000fe20000000f00 */
[----:B------:R-:W-:Y:S01]  /*01e0*/  UIADD3 UR7, UPT, UPT, -UR4, URZ, URZ ;  /* 0x000000ff04077290 */ /* 0x000fe2000fffe1ff */
[----:B0-----:R-:W-:-:S03]  /*01f0*/  IMAD.WIDE.U32 R2, R16, 0x4, R2 ;  /* 0x0000000410027825 */ /* 0x001fc600078e0002 */
[----:B------:R-:W-:-:S04]  /*0200*/  IADD3 R2, P0, PT, R2, 0x10, RZ ;  /* 0x0000001002027810 */ /* 0x000fc80007f1e0ff */
[----:B------:R-:W-:-:S09]  /*0210*/  IADD3.X R3, PT, PT, RZ, R3, RZ, P0, !PT ;  /* 0x00000003ff037210 */ /* 0x000fd200007fe4ff */
.L_x_2:
[----:B0-----:R-:W0:Y:S01]  /*0220*/  LDC.64 R8, c[0x0][0x388] ;  /* 0x0000e200ff087b82 */ /* 0x001e220000000a00 */
[----:B------:R-:W2:Y:S04]  /*0230*/  LDG.E R20, desc[UR8][R2.64+-0x10] ;  /* 0xfffff00802147981 */ /* 0x000ea8000c1e1900 */
[----:B------:R-:W3:Y:S04]  /*0240*/  LDG.E R26, desc[UR8][R2.64+-0xc] ;  /* 0xfffff408021a7981 */ /* 0x000ee8000c1e1900 */
[----:B------:R-:W4:Y:S04]  /*0250*/  LDG.E R24, desc[UR8][R2.64+-0x8] ;  /* 0xfffff80802187981 */ /* 0x000f28000c1e1900 */
[----:B------:R-:W5:Y:S04]  /*0260*/  LDG.E R22, desc[UR8][R2.64+-0x4] ;  /* 0xfffffc0802167981 */ /* 0x000f68000c1e1900 */
[----:B------:R-:W5:Y:S04]  /*0270*/  LDG.E R27, desc[UR8][R2.64] ;  /* 0x00000008021b7981 */ /* 0x000f68000c1e1900 */
[----:B------:R-:W5:Y:S01]  /*0280*/  LDG.E R29, desc[UR8][R2.64+0x4] ;  /* 0x00000408021d7981 */ /* 0x000f62000c1e1900 */
[----:B0-----:R-:W-:-:S05]  /*0290*/  IMAD.WIDE R8, R18, 0x4, R8 ;  /* 0x0000000412087825 */ /* 0x001fca00078e0208 */
[----:B------:R0:W2:Y:S01]  /*02a0*/  LDG.E R19, desc[UR8][R8.64] ;  /* 0x0000000808137981 */ /* 0x0000a2000c1e1900 */
[----:B------:R-:W-:-:S05]  /*02b0*/  IMAD.WIDE R10, R15, 0x4, R8 ;  /* 0x000000040f0a7825 */ /* 0x000fca00078e0208 */
[----:B-1----:R1:W3:Y:S01]  /*02c0*/  LDG.E R21, desc[UR8][R10.64] ;  /* 0x000000080a157981 */ /* 0x0022e2000c1e1900 */
[----:B------:R-:W-:-:S05]  /*02d0*/  IMAD.WIDE R12, R15, 0x4, R10 ;  /* 0x000000040f0c7825 */ /* 0x000fca00078e020a */
[----:B------:R1:W4:Y:S01]  /*02e0*/  LDG.E R25, desc[UR8][R12.64] ;  /* 0x000000080c197981 */ /* 0x000322000c1e1900 */
[----:B------:R-:W-:-:S05]  /*02f0*/  IMAD.WIDE R4, R15, 0x4, R12 ;  /* 0x000000040f047825 */ /* 0x000fca00078e020c */
[----:B------:R-:W5:Y:S01]  /*0300*/  LDG.E R23, desc[UR8][R4.64] ;  /* 0x0000000804177981 */ /* 0x000f62000c1e1900 */
[----:B------:R-:W-:-:S05]  /*0310*/  IMAD.WIDE R6, R15, 0x4, R4 ;  /* 0x000000040f067825 */ /* 0x000fca00078e0204 */
[----:B------:R-:W5:Y:S01]  /*0320*/  LDG.E R28, desc[UR8][R6.64] ;  /* 0x00000008061c7981 */ /* 0x000f62000c1e1900 */
[----:B0-----:R-:W-:-:S03]  /*0330*/  IMAD.WIDE R8, R15, 0x4, R6 ;  /* 0x000000040f087825 */ /* 0x001fc600078e0206 */
[----:B------:R-:W5:Y:S04]  /*0340*/  LDG.E R5, desc[UR8][R2.64+0x8] ;  /* 0x0000080802057981 */ /* 0x000f68000c1e1900 */
[----:B------:R-:W5:Y:S01]  /*0350*/  LDG.E R4, desc[UR8][R8.64] ;  /* 0x0000000808047981 */ /* 0x000f62000c1e1900 */
[----:B-1----:R-:W-:-:S03]  /*0360*/  IMAD.WIDE R10, R15, 0x4, R8 ;  /* 0x000000040f0a7825 */ /* 0x002fc600078e0208 */
[----:B------:R0:W5:Y:S04]  /*0370*/  LDG.E R7, desc[UR8][R2.64+0xc] ;  /* 0x00000c0802077981 */ /* 0x000168000c1e1900 */
[----:B------:R1:W5:Y:S01]  /*0380*/  LDG.E R6, desc[UR8][R10.64] ;  /* 0x000000080a067981 */ /* 0x000362000c1e1900 */
[----:B------:R-:W-:-:S06]  /*0390*/  IMAD.WIDE R12, R15, 0x4, R10 ;  /* 0x000000040f0c7825 */ /* 0x000fcc00078e020a */
[----:B------:R-:W5:Y:S01]  /*03a0*/  LDG.E R12, desc[UR8][R12.64] ;  /* 0x000000080c0c7981 */ /* 0x000f62000c1e1900 */
[----:B------:R-:W-:Y:S01]  /*03b0*/  I2FP.F32.S32 R17, R17 ;  /* 0x0000001100117245 */ /* 0x000fe20000201400 */
[----:B------:R-:W-:-:S04]  /*03c0*/  UIADD3 UR7, UPT, UPT, UR7, 0x8, URZ ;  /* 0x0000000807077890 */ /* 0x000fc8000fffe0ff */
[----:B------:R-:W-:Y:S01]  /*03d0*/  UISETP.NE.AND UP1, UPT, UR7, URZ, UPT ;  /* 0x000000ff0700728c */ /* 0x000fe2000bf25270 */
[----:B0-----:R-:W-:Y:S02]  /*03e0*/  IADD3 R2, P0, PT, R2, 0x20, RZ ;  /* 0x0000002002027810 */ /* 0x001fe40007f1e0ff */
[----:B------:R-:W-:Y:S02]  /*03f0*/  LEA R18, R15, R18, 0x3 ;  /* 0x000000120f127211 */ /* 0x000fe400078e18ff */
[----:B------:R-:W-:Y:S01]  /*0400*/  IADD3.X R3, PT, PT, RZ, R3, RZ, P0, !PT ;  /* 0x00000003ff037210 */ /* 0x000fe200007fe4ff */
[----:B--2---:R-:W-:-:S06]  /*0410*/  FFMA R17, R20, R19, R17 ;  /* 0x0000001314117223 */ /* 0x004fcc0000000011 */
[----:B------:R-:W0:Y:S02]  /*0420*/  F2I.TRUNC.NTZ R17, R17 ;  /* 0x0000001100117305 */ /* 0x000e24000020f100 */
[----:B0-----:R-:W-:-:S05]  /*0430*/  I2FP.F32.S32 R19, R17 ;  /* 0x0000001100137245 */ /* 0x001fca0000201400 */
[----:B---3--:R-:W-:-:S06]  /*0440*/  FFMA R19, R26, R21, R19 ;  /* 0x000000151a137223 */ /* 0x008fcc0000000013 */
[----:B------:R-:W0:Y:S02]  /*0450*/  F2I.TRUNC.NTZ R19, R19 ;  /* 0x0000001300137305 */ /* 0x000e24000020f100 */
[----:B0-----:R-:W-:-:S05]  /*0460*/  I2FP.F32.S32 R9, R19 ;  /* 0x0000001300097245 */ /* 0x001fca0000201400 */
[----:B----4-:R-:W-:-:S06]  /*0470*/  FFMA R9, R24, R25, R9 ;  /* 0x0000001918097223 */ /* 0x010fcc0000000009 */
[----:B------:R-:W1:Y:S02]  /*0480*/  F2I.TRUNC.NTZ R9, R9 ;  /* 0x0000000900097305 */ /* 0x000e64000020f100 */
[----:B-1----:R-:W-:-:S05]  /*0490*/  I2FP.F32.S32 R11, R9 ;  /* 0x00000009000b7245 */ /* 0x002fca0000201400 */
[----:B-----5:R-:W-:-:S06]  /*04a0*/  FFMA R11, R22, R23, R11 ;  /* 0x00000017160b7223 */ /* 0x020fcc000000000b */
[----:B------:R-:W0:Y:S02]  /*04b0*/  F2I.TRUNC.NTZ R11, R11 ;  /* 0x0000000b000b7305 */ /* 0x000e24000020f100 */
[----:B0-----:R-:W-:-:S05]  /*04c0*/  I2FP.F32.S32 R8, R11 ;  /* 0x0000000b00087245 */ /* 0x001fca0000201400 */
[----:B------:R-:W-:-:S06]  /*04d0*/  FFMA R8, R27, R28, R8 ;  /* 0x0000001c1b087223 */ /* 0x000fcc0000000008 */
        /* <DEDUP_REMOVED lines=8> */
[----:B------:R-:W-:-:S04]  /*0560*/  FFMA R6, R7, R12, R6 ;  /* 0x0000000c07067223 */ /* 0x000fc80000000006 */
[----:B------:R0:W1:Y:S01]  /*0570*/  F2I.TRUNC.NTZ R17, R6 ;  /* 0x0000000600117305 */ /* 0x000062000020f100 */
[----:B------:R-:W-:Y:S05]  /*0580*/  BRA.U UP1, `(.L_x_2) ;  /* 0xfffffffd01247547 */ /* 0x000fea000b83ffff */
.L_x_1:
[----:B------:R-:W-:Y:S05]  /*0590*/  BRA.U !UP0, `(.L_x_3) ;  /* 0x00000005083c7547 */ /* 0x000fea000b800000 */
[----:B------:R-:W-:Y:S02]  /*05a0*/  UISETP.GE.U32.AND UP0, UPT, UR6, 0x4, UPT ;  /* 0x000000040600788c */ /* 0x000fe4000bf06070 */
[----:B------:R-:W-:-:S04]  /*05b0*/  ULOP3.LUT UR7, UR5, 0x3, URZ, 0xc0, !UPT ;  /* 0x0000000305077892 */ /* 0x000fc8000f8ec0ff */
[----:B------:R-:W-:-:S03]  /*05c0*/  UISETP.NE.AND UP1, UPT, UR7, URZ, UPT ;  /* 0x000000ff0700728c */ /* 0x000fc6000bf25270 */
[----:B------:R-:W-:Y:S08]  /*05d0*/  BRA.U !UP0, `(.L_x_4) ;  /* 0x00000001088c7547 */ /* 0x000ff0000b800000 */
[----:B------:R-:W2:Y:S01]  /*05e0*/  LDC.64 R4, c[0x0][0x380] ;  /* 0x0000e000ff047b82 */ /* 0x000ea20000000a00 */
[----:B------:R-:W-:Y:S01]  /*05f0*/  IADD3 R3, PT, PT, R16, UR4, RZ ;  /* 0x0000000410037c10 */ /* 0x000fe2000fffe0ff */
[----:B------:R-:W-:Y:S01]  /*0600*/  IMAD R9, R15, UR4, R0 ;  /* 0x000000040f097c24 */ /* 0x000fe2000f8e0200 */
[----:B------:R-:W3:Y:S05]  /*0610*/  LDCU.64 UR10, c[0x0][0x380] ;  /* 0x00007000ff0a77ac */ /* 0x000eea0008000a00 */
[----:B0-----:R-:W0:Y:S01]  /*0620*/  LDC.64 R6, c[0x0][0x388] ;  /* 0x0000e200ff067b82 */ /* 0x001e220000000a00 */
[----:B--2---:R-:W-:-:S05]  /*0630*/  IMAD.WIDE.U32 R4, R3, 0x4, R4 ;  /* 0x0000000403047825 */ /* 0x004fca00078e0004 */
[----:B------:R2:W4:Y:S01]  /*0640*/  LDG.E R12, desc[UR8][R4.64] ;  /* 0x00000008040c7981 */ /* 0x000522000c1e1900 */
[----:B0-----:R-:W-:-:S05]  /*0650*/  IMAD.WIDE R6, R9, 0x4, R6 ;  /* 0x0000000409067825 */ /* 0x001fca00078e0206 */
[----:B------:R-:W4:Y:S01]  /*0660*/  LDG.E R13, desc[UR8][R6.64] ;  /* 0x00000008060d7981 */ /* 0x000f22000c1e1900 */
[----:B------:R-:W-:-:S04]  /*0670*/  IADD3 R3, P0, PT, R16, UR4, RZ ;  /* 0x0000000410037c10 */ /* 0x000fc8000ff1e0ff */
[----:B------:R-:W-:Y:S02]  /*0680*/  IADD3.X R8, PT, PT, RZ, RZ, RZ, P0, !PT ;  /* 0x000000ffff087210 */ /* 0x000fe400007fe4ff */
[----:B---3--:R-:W-:-:S04]  /*0690*/  LEA R2, P0, R3, UR10, 0x2 ;  /* 0x0000000a03027c11 */ /* 0x008fc8000f8010ff */
[----:B------:R-:W-:Y:S01]  /*06a0*/  LEA.HI.X R3, R3, UR11, R8, 0x2, P0 ;  /* 0x0000000b03037c11 */ /* 0x000fe200080f1408 */
[----:B------:R-:W-:-:S04]  /*06b0*/  IMAD.WIDE R8, R15, 0x4, R6 ;  /* 0x000000040f087825 */ /* 0x000fc800078e0206 */
[----:B------:R-:W3:Y:S04]  /*06c0*/  LDG.E R18, desc[UR8][R2.64+0x4] ;  /* 0x0000040802127981 */ /* 0x000ee8000c1e1900 */
[----:B------:R-:W3:Y:S01]  /*06d0*/  LDG.E R19, desc[UR8][R8.64] ;  /* 0x0000000808137981 */ /* 0x000ee2000c1e1900 */
[----:B------:R-:W-:-:S03]  /*06e0*/  IMAD.WIDE R10, R15, 0x4, R8 ;  /* 0x000000040f0a7825 */ /* 0x000fc600078e0208 */
[----:B------:R-:W5:Y:S04]  /*06f0*/  LDG.E R20, desc[UR8][R2.64+0x8] ;  /* 0x0000080802147981 */ /* 0x000f68000c1e1900 */
[----:B------:R-:W5:Y:S01]  /*0700*/  LDG.E R21, desc[UR8][R10.64] ;  /* 0x000000080a157981 */ /* 0x000f62000c1e1900 */
[----:B--2---:R-:W-:-:S03]  /*0710*/  IMAD.WIDE R4, R15, 0x4, R10 ;  /* 0x000000040f047825 */ /* 0x004fc600078e020a */
[----:B------:R0:W2:Y:S04]  /*0720*/  LDG.E R6, desc[UR8][R2.64+0xc] ;  /* 0x00000c0802067981 */ /* 0x0000a8000c1e1900 */
[----:B------:R-:W2:Y:S01]  /*0730*/  LDG.E R5, desc[UR8][R4.64] ;  /* 0x0000000804057981 */ /* 0x000ea2000c1e1900 */
[----:B-1----:R-:W-:Y:S01]  /*0740*/  I2FP.F32.S32 R17, R17 ;  /* 0x0000001100117245 */ /* 0x002fe20000201400 */
[----:B------:R-:W-:-:S04]  /*0750*/  UIADD3 UR4, UPT, UPT, UR4, 0x4, URZ ;  /* 0x0000000404047890 */ /* 0x000fc8000fffe0ff */
[----:B----4-:R-:W-:-:S06]  /*0760*/  FFMA R12, R12, R13, R17 ;  /* 0x0000000d0c0c7223 */ /* 0x010fcc0000000011 */
[----:B------:R-:W1:Y:S02]  /*0770*/  F2I.TRUNC.NTZ R12, R12 ;  /* 0x0000000c000c7305 */ /* 0x000e64000020f100 */
[----:B-1----:R-:W-:-:S05]  /*0780*/  I2FP.F32.S32 R7, R12 ;  /* 0x0000000c00077245 */ /* 0x002fca0000201400 */
[----:B---3--:R-:W-:-:S06]  /*0790*/  FFMA R7, R18, R19, R7 ;  /* 0x0000001312077223 */ /* 0x008fcc0000000007 */
[----:B------:R-:W1:Y:S02]  /*07a0*/  F2I.TRUNC.NTZ R7, R7 ;  /* 0x0000000700077305 */ /* 0x000e64000020f100 */
[----:B-1----:R-:W-:-:S05]  /*07b0*/  I2FP.F32.S32 R9, R7 ;  /* 0x0000000700097245 */ /* 0x002fca0000201400 */
[----:B-----5:R-:W-:-:S06]  /*07c0*/  FFMA R9, R20, R21, R9 ;  /* 0x0000001514097223 */ /* 0x020fcc0000000009 */
[----:B------:R-:W0:Y:S02]  /*07d0*/  F2I.TRUNC.NTZ R9, R9 ;  /* 0x0000000900097305 */ /* 0x000e24000020f100 */
[----:B0-----:R-:W-:-:S05]  /*07e0*/  I2FP.F32.S32 R3, R9 ;  /* 0x0000000900037245 */ /* 0x001fca0000201400 */
[----:B--2---:R-:W-:-:S04]  /*07f0*/  FFMA R3, R6, R5, R3 ;  /* 0x0000000506037223 */ /* 0x004fc80000000003 */
[----:B------:R2:W3:Y:S03]  /*0800*/  F2I.TRUNC.NTZ R17, R3 ;  /* 0x0000000300117305 */ /* 0x0004e6000020f100 */
.L_x_4:
[----:B------:R-:W-:Y:S05]  /*0810*/  BRA.U !UP1, `(.L_x_3) ;  /* 0x00000001099c7547 */ /* 0x000fea000b800000 */
[----:B------:R-:W-:Y:S02]  /*0820*/  UISETP.NE.AND UP0, UPT, UR7, 0x1, UPT ;  /* 0x000000010700788c */ /* 0x000fe4000bf05270 */
[----:B------:R-:W-:-:S04]  /*0830*/  ULOP3.LUT UR5, UR5, 0x1, URZ, 0xc0, !UPT ;  /* 0x0000000105057892 */ /* 0x000fc8000f8ec0ff */
[----:B------:R-:W-:-:S03]  /*0840*/  UISETP.NE.U32.AND UP1, UPT, UR5, 0x1, UPT ;  /* 0x000000010500788c */ /* 0x000fc6000bf25070 */
[----:B------:R-:W-:Y:S08]  /*0850*/  BRA.U !UP0, `(.L_x_5) ;  /* 0x00000001085c7547 */ /* 0x000ff0000b800000 */
[----:B--2---:R-:W2:Y:S01]  /*0860*/  LDC.64 R2, c[0x0][0x380] ;  /* 0x0000e000ff027b82 */ /* 0x004ea20000000a00 */
[----:B------:R-:W-:Y:S01]  /*0870*/  IADD3 R7, PT, PT, R16, UR4, RZ ;  /* 0x0000000410077c10 */ /* 0x000fe2000fffe0ff */
[----:B------:R-:W-:Y:S01]  /*0880*/  IMAD R9, R15, UR4, R0 ;  /* 0x000000040f097c24 */ /* 0x000fe2000f8e0200 */
[----:B------:R-:W0:Y:S05]  /*0890*/  LDCU.64 UR6, c[0x0][0x380] ;  /* 0x00007000ff0677ac */ /* 0x000e2a0008000a00 */
[----:B------:R-:W4:Y:S01]  /*08a0*/  LDC.64 R4, c[0x0][0x388] ;  /* 0x0000e200ff047b82 */ /* 0x000f220000000a00 */
[----:B--2---:R-:W-:-:S06]  /*08b0*/  IMAD.WIDE.U32 R2, R7, 0x4, R2 ;  /* 0x0000000407027825 */ /* 0x004fcc00078e0002 */
[----:B------:R-:W2:Y:S01]  /*08c0*/  LDG.E R2, desc[UR8][R2.64] ;  /* 0x0000000802027981 */ /* 0x000ea2000c1e1900 */
[----:B----4-:R-:W-:-:S05]  /*08d0*/  IMAD.WIDE R4, R9, 0x4, R4 ;  /* 0x0000000409047825 */ /* 0x010fca00078e0204 */
[----:B------:R-:W2:Y:S01]  /*08e0*/  LDG.E R11, desc[UR8][R4.64] ;  /* 0x00000008040b7981 */ /* 0x000ea2000c1e1900 */
[----:B------:R-:W-:-:S04]  /*08f0*/  IADD3 R7, P0, PT, R16, UR4, RZ ;  /* 0x0000000410077c10 */ /* 0x000fc8000ff1e0ff */
[----:B------:R-:W-:Y:S02]  /*0900*/  IADD3.X R8, PT, PT, RZ, RZ, RZ, P0, !PT ;  /* 0x000000ffff087210 */ /* 0x000fe400007fe4ff */
[----:B0-----:R-:W-:-:S04]  /*0910*/  LEA R6, P0, R7, UR6, 0x2 ;  /* 0x0000000607067c11 */ /* 0x001fc8000f8010ff */
[----:B------:R-:W-:Y:S01]  /*0920*/  LEA.HI.X R7, R7, UR7, R8, 0x2, P0 ;  /* 0x0000000707077c11 */ /* 0x000fe200080f1408 */
[----:B------:R-:W-:-:S04]  /*0930*/  IMAD.WIDE R8, R15, 0x4, R4 ;  /* 0x000000040f087825 */ /* 0x000fc800078e0204 */
[----:B------:R-:W4:Y:S04]  /*0940*/  LDG.E R6, desc[UR8][R6.64+0x4] ;  /* 0x0000040806067981 */ /* 0x000f28000c1e1900 */
[----:B------:R-:W4:Y:S01]  /*0950*/  LDG.E R9, desc[UR8][R8.64] ;  /* 0x0000000808097981 */ /* 0x000f22000c1e1900 */
[----:B-1-3--:R-:W-:Y:S01]  /*0960*/  I2FP.F32.S32 R17, R17 ;  /* 0x0000001100117245 */ /* 0x00afe20000201400 */
[----:B------:R-:W-:-:S04]  /*0970*/  UIADD3 UR4, UPT, UPT, UR4, 0x2, URZ ;  /* 0x0000000204047890 */ /* 0x000fc8000fffe0ff */
[----:B--2---:R-:W-:-:S06]  /*0980*/  FFMA R11, R2, R11, R17 ;  /* 0x0000000b020b7223 */ /* 0x004fcc0000000011 */
[----:B------:R-:W0:Y:S02]  /*0990*/  F2I.TRUNC.NTZ R11, R11 ;  /* 0x0000000b000b7305 */ /* 0x000e24000020f100 */
[----:B0-----:R-:W-:-:S05]  /*09a0*/  I2FP.F32.S32 R3, R11 ;  /* 0x0000000b00037245 */ /* 0x001fca0000201400 */
[----:B----4-:R-:W-:-:S04]  /*09b0*/  FFMA R3, R6, R9, R3 ;  /* 0x0000000906037223 */ /* 0x010fc80000000003 */
[----:B------:R4:W0:Y:S03]  /*09c0*/  F2I.TRUNC.NTZ R17, R3 ;  /* 0x0000000300117305 */ /* 0x000826000020f100 */
.L_x_5:
[----:B------:R-:W-:Y:S05]  /*09d0*/  BRA.U UP1, `(.L_x_3) ;  /* 0x00000001012c7547 */ /* 0x000fea000b800000 */
[----:B--2-4-:R-:W2:Y:S01]  /*09e0*/  LDC.64 R2, c[0x0][0x380] ;  /* 0x0000e000ff027b82 */ /* 0x014ea20000000a00 */
[----:B------:R-:W-:Y:S01]  /*09f0*/  IADD3 R7, PT, PT, R16, UR4, RZ ;  /* 0x0000000410077c10 */ /* 0x000fe2000fffe0ff */
[----:B------:R-:W-:-:S06]  /*0a00*/  IMAD R9, R15, UR4, R0 ;  /* 0x000000040f097c24 */ /* 0x000fcc000f8e0200 */
[----:B------:R-:W4:Y:S01]  /*0a10*/  LDC.64 R4, c[0x0][0x388] ;  /* 0x0000e200ff047b82 */ /* 0x000f220000000a00 */
[----:B--2---:R-:W-:-:S06]  /*0a20*/  IMAD.WIDE.U32 R2, R7, 0x4, R2 ;  /* 0x0000000407027825 */ /* 0x004fcc00078e0002 */
[----:B------:R-:W2:Y:S01]  /*0a30*/  LDG.E R2, desc[UR8][R2.64] ;  /* 0x0000000802027981 */ /* 0x000ea2000c1e1900 */
[----:B----4-:R-:W-:-:S06]  /*0a40*/  IMAD.WIDE R4, R9, 0x4, R4 ;  /* 0x0000000409047825 */ /* 0x010fcc00078e0204 */
[----:B------:R-:W2:Y:S01]  /*0a50*/  LDG.E R5, desc[UR8][R4.64] ;  /* 0x0000000804057981 */ /* 0x000ea2000c1e1900 */
[----:B01-3--:R-:W-:-:S05]  /*0a60*/  I2FP.F32.S32 R17, R17 ;  /* 0x0000001100117245 */ /* 0x00bfca0000201400 */
[----:B--2---:R-:W-:-:S06]  /*0a70*/  FFMA R17, R2, R5, R17 ;  /* 0x0000000502117223 */ /* 0x004fcc0000000011 */
[----:B------:R-:W0:Y:S02]  /*0a80*/  F2I.TRUNC.NTZ R17, R17 ;  /* 0x0000001100117305 */ /* 0x000e24000020f100 */
.L_x_3:
[----:B01-3--:R-:W-:-:S07]  /*0a90*/  I2FP.F32.S32 R17, R17 ;  /* 0x0000001100117245 */ /* 0x00bfce0000201400 */
.L_x_0:
[----:B--2-4-:R-:W0:Y:S01]  /*0aa0*/  LDC.64 R2, c[0x0][0x390] ;  /* 0x0000e400ff027b82 */ /* 0x014e220000000a00 */
[----:B------:R-:W-:-:S04]  /*0ab0*/  IMAD R15, R14, R15, R0 ;  /* 0x0000000f0e0f7224 */ /* 0x000fc800078e0200 */
[----:B0-----:R-:W-:-:S05]  /*0ac0*/  IMAD.WIDE R2, R15, 0x4, R2 ;  /* 0x000000040f027825 */ /* 0x001fca00078e0202 */
[----:B------:R-:W-:Y:S01]  /*0ad0*/  STG.E desc[UR8][R2.64], R17 ;  /* 0x0000001102007986 */ /* 0x000fe2000c101908 */
[----:B------:R-:W-:Y:S05]  /*0ae0*/  EXIT ;  /* 0x000000000000794d */ /* 0x000fea0003800000 */
.L_x_6:
[----:B------:R-:W-:-:S00]  /*0af0*/  BRA `(.L_x_6) ;  /* 0xfffffffc00fc7947 */ /* 0x000fc0000383ffff */
[----:B------:R-:W-:-:S00]  /*0b00*/  NOP ;  /* 0x0000000000007918 */ /* 0x000fc00000000000 */
[----:B------:R-:W-:-:S00]  /*0b10*/  NOP ;  /* 0x0000000000007918 */ /* 0x000fc00000000000 */
[----:B------:R-:W-:-:S00]  /*0b20*/  NOP ;  /* 0x0000000000007918 */ /* 0x000fc00000000000 */
[----:B------:R-:W-:-:S00]  /*0b30*/  NOP ;  /* 0x0000000000007918 */ /* 0x000fc00000000000 */
[----:B------:R-:W-:-:S00]  /*0b40*/  NOP ;  /* 0x0000000000007918 */ /* 0x000fc00000000000 */
[----:B------:R-:W-:-:S00]  /*0b50*/  NOP ;  /* 0x0000000000007918 */ /* 0x000fc00000000000 */
[----:B------:R-:W-:-:S00]  /*0b60*/  NOP ;  /* 0x0000000000007918 */ /* 0x000fc00000000000 */
[----:B------:R-:W-:-:S00]  /*0b70*/  NOP ;  /* 0x0000000000007918 */ /* 0x000fc00000000000 */
.L_x_8:


//--------------------- .text._Z15multKernelTiledPfS_S_iii --------------------------
	.section	.text._Z15multKernelTiledPfS_S_iii,"ax",@progbits
	.align	128
        .global         _Z15multKernelTiledPfS_S_iii
        .type           _Z15multKernelTiledPfS_S_iii,@function
        .size           _Z15multKernelTiledPfS_S_iii,(.L_x_9 - _Z15multKernelTiledPfS_S_iii)
        .other          _Z15multKernelTiledPfS_S_iii,@"STO_CUDA_ENTRY STV_DEFAULT"
_Z15multKernelTiledPfS_S_iii:
.text._Z15multKernelTiledPfS_S_iii:
[----:B------:R-:W-:Y:S01]  /*0000*/  LDC R1, c[0x0][0x37c] ;  /* 0x0000df00ff017b82 */ /* 0x000fe20000000800 */
[----:B------:R-:W-:Y:S05]  /*0010*/  EXIT ;  /* 0x000000000000794d */ /* 0x000fea0003800000 */
.L_x_7:
        /* <DEDUP_REMOVED lines=14> */
.L_x_9:


//--------------------- .nv.shared.reserved.0     --------------------------
	.section	.nv.shared.reserved.0,"aw",@nobits
	.weak		__nv_reservedSMEM_offset_0_alias
	.size		__nv_reservedSMEM_offset_0_alias, 0, 64
	.other		__nv_reservedSMEM_offset_0_alias,@"STO_CUDA_RESERVED_SHARED STV_DEFAULT"
__nv_reservedSMEM_offset_0_alias:
	.zero		0
	.zero		64


//--------------------- .nv.constant0._Z10multKernelPfS_S_iii --------------------------
	.section	.nv.constant0._Z10multKernelPfS_S_iii,"a",@progbits
	.sectionflags	@""
	.align	4
.nv.constant0._Z10multKernelPfS_S_iii:
	.zero		932


//--------------------- .nv.constant0._Z15multKernelTiledPfS_S_iii --------------------------
	.section	.nv.constant0._Z15multKernelTiledPfS_S_iii,"a",@progbits
	.sectionflags	@""
	.align	4
.nv.constant0._Z15multKernelTiledPfS_S_iii:
	.zero		932


//--------------------- SYMBOLS --------------------------

	.type		.nv.reservedSmem.offset0,@object
	.size		.nv.reservedSmem.offset0,0x4
